//
// Generated by NVIDIA NVVM Compiler
//
// Compiler Build ID: CL-36424714
// Cuda compilation tools, release 13.0, V13.0.88
// Based on NVVM 20.0.0
//

.version 9.0
.target sm_100
.address_size 64

	// .globl	_Z15step_kernel_modiifPfS_

.visible .entry _Z15step_kernel_modiifPfS_(
	.param .u32 _Z15step_kernel_modiifPfS__param_0,
	.param .u32 _Z15step_kernel_modiifPfS__param_1,
	.param .f32 _Z15step_kernel_modiifPfS__param_2,
	.param .u64 .ptr .align 1 _Z15step_kernel_modiifPfS__param_3,
	.param .u64 .ptr .align 1 _Z15step_kernel_modiifPfS__param_4
)
{
	.reg .pred 	%p<3>;
	.reg .b32 	%r<22>;
	.reg .b32 	%f<14>;
	.reg .b64 	%rd<17>;

	ld.param.u32 	%r9, [_Z15step_kernel_modiifPfS__param_0];
	ld.param.u32 	%r10, [_Z15step_kernel_modiifPfS__param_1];
	ld.param.f32 	%f1, [_Z15step_kernel_modiifPfS__param_2];
	ld.param.u64 	%rd3, [_Z15step_kernel_modiifPfS__param_3];
	ld.param.u64 	%rd4, [_Z15step_kernel_modiifPfS__param_4];
	mov.u32 	%r11, %ctaid.x;
	mov.u32 	%r1, %ntid.x;
	mov.u32 	%r12, %tid.x;
	mad.lo.s32 	%r21, %r11, %r1, %r12;
	add.s32 	%r3, %r9, -2;
	add.s32 	%r4, %r10, -2;
	mul.lo.s32 	%r5, %r4, %r3;
	setp.ge.s32 	%p1, %r21, %r5;
	@%p1 bra 	$L__BB0_3;
	cvta.to.global.u64 	%rd1, %rd3;
	mov.u32 	%r13, %nctaid.x;
	mul.lo.s32 	%r6, %r13, %r1;
	cvta.to.global.u64 	%rd2, %rd4;
$L__BB0_2:
	rem.s32 	%r14, %r21, %r3;
	div.s32 	%r15, %r21, %r4;
	mul.lo.s32 	%r16, %r15, %r9;
	add.s32 	%r17, %r16, %r9;
	add.s32 	%r18, %r17, %r14;
	shl.b32 	%r19, %r9, 1;
	add.s32 	%r20, %r16, %r19;
	mul.wide.s32 	%rd5, %r18, 4;
	add.s64 	%rd6, %rd1, %rd5;
	ld.global.f32 	%f2, [%rd6];
	ld.global.f32 	%f3, [%rd6+4];
	add.f32 	%f4, %f3, %f3;
	sub.f32 	%f5, %f2, %f4;
	ld.global.f32 	%f6, [%rd6+8];
	add.f32 	%f7, %f6, %f5;
	cvt.s64.s32 	%rd7, %r16;
	cvt.s64.s32 	%rd8, %r14;
	add.s64 	%rd9, %rd7, %rd8;
	shl.b64 	%rd10, %rd9, 2;
	add.s64 	%rd11, %rd1, %rd10;
	ld.global.f32 	%f8, [%rd11+4];
	sub.f32 	%f9, %f8, %f4;
	cvt.s64.s32 	%rd12, %r20;
	add.s64 	%rd13, %rd12, %rd8;
	shl.b64 	%rd14, %rd13, 2;
	add.s64 	%rd15, %rd1, %rd14;
	ld.global.f32 	%f10, [%rd15+4];
	add.f32 	%f11, %f10, %f9;
	add.f32 	%f12, %f7, %f11;
	fma.rn.f32 	%f13, %f1, %f12, %f3;
	add.s64 	%rd16, %rd2, %rd5;
	st.global.f32 	[%rd16+4], %f13;
	add.s32 	%r21, %r21, %r6;
	setp.lt.s32 	%p2, %r21, %r5;
	@%p2 bra 	$L__BB0_2;
$L__BB0_3:
	ret;

}


// ===== COMPILED SASS (sm_100) =====

	.target	sm_100

	.elftype	@"ET_EXEC"


//--------------------- .note.nv.tkinfo           --------------------------
	.section	.note.nv.tkinfo,"",@"SHT_NOTE"
	.sectionflags	@"SHF_NOTE_NV_TKINFO"
	.tkinfo
        /*0018*/ 	.word	0x00000002
        /*0030*/ 	.string	""
        /*0030*/ 	.string	"ptxas"
        /*0030*/ 	.string	"Cuda compilation tools, release 13.0, V13.0.88"
        /*0030*/ 	.string	"Build cuda_13.0.r13.0/compiler.36424714_0"
        /*0030*/ 	.string	"-arch sm_100 -m 64 "



//--------------------- .note.nv.cuinfo           --------------------------
	.section	.note.nv.cuinfo,"",@"SHT_NOTE"
	.sectionflags	@"SHF_NOTE_NV_CUINFO"
        /*0018*/ 	.short	0x0002
        /*001a*/ 	.short	0x0064
        /*001c*/ 	.short	0x0082
	.zero		2


//--------------------- .nv.info                  --------------------------
	.section	.nv.info,"",@"SHT_CUDA_INFO"
	.align	4


	//----- nvinfo : EIATTR_REGCOUNT
	.align		4
        /*0000*/ 	.byte	0x04, 0x2f
        /*0002*/ 	.short	(.L_1 - .L_0)
	.align		4
.L_0:
        /*0004*/ 	.word	index@(_Z15step_kernel_modiifPfS_)
        /*0008*/ 	.word	0x0000001c


	//----- nvinfo : EIATTR_FRAME_SIZE
	.align		4
.L_1:
        /*000c*/ 	.byte	0x04, 0x11
        /*000e*/ 	.short	(.L_3 - .L_2)
	.align		4
.L_2:
        /*0010*/ 	.word	index@(_Z15step_kernel_modiifPfS_)
        /*0014*/ 	.word	0x00000000


	//----- nvinfo : EIATTR_MIN_STACK_SIZE
	.align		4
.L_3:
        /*0018*/ 	.byte	0x04, 0x12
        /*001a*/ 	.short	(.L_5 - .L_4)
	.align		4
.L_4:
        /*001c*/ 	.word	index@(_Z15step_kernel_modiifPfS_)
        /*0020*/ 	.word	0x00000000
.L_5:


//--------------------- .nv.compat                --------------------------
	.section	.nv.compat,"",@"SHT_CUDA_COMPAT_INFO"
	.align	4
        /*0000*/ 	.byte	0x02, 0x09, 0x00, 0x00, 0x02, 0x02, 0x01, 0x00, 0x02, 0x05, 0x05, 0x00, 0x03, 0x07, 0x01, 0x01
        /*0010*/ 	.byte	0x02, 0x03, 0x00, 0x00, 0x02, 0x06, 0x01, 0x00, 0x04, 0x0b, 0x08, 0x00, 0x09, 0x00, 0x00, 0x00
        /*0020*/ 	.byte	0x00, 0x00, 0x00, 0x00


//--------------------- .nv.info._Z15step_kernel_modiifPfS_ --------------------------
	.section	.nv.info._Z15step_kernel_modiifPfS_,"",@"SHT_CUDA_INFO"
	.sectionflags	@""
	.align	4


	//----- nvinfo : EIATTR_CUDA_API_VERSION
	.align		4
        /*0000*/ 	.byte	0x04, 0x37
        /*0002*/ 	.short	(.L_7 - .L_6)
.L_6:
        /*0004*/ 	.word	0x00000082


	//----- nvinfo : EIATTR_KPARAM_INFO
	.align		4
.L_7:
        /*0008*/ 	.byte	0x04, 0x17
        /*000a*/ 	.short	(.L_9 - .L_8)
.L_8:
        /*000c*/ 	.word	0x00000000
        /*0010*/ 	.short	0x0004
        /*0012*/ 	.short	0x0018
        /*0014*/ 	.byte	0x00, 0xf5, 0x21, 0x00


	//----- nvinfo : EIATTR_KPARAM_INFO
	.align		4
.L_9:
        /*0018*/ 	.byte	0x04, 0x17
        /*001a*/ 	.short	(.L_11 - .L_10)
.L_10:
        /*001c*/ 	.word	0x00000000
        /*0020*/ 	.short	0x0003
        /*0022*/ 	.short	0x0010
        /*0024*/ 	.byte	0x00, 0xf5, 0x21, 0x00


	//----- nvinfo : EIATTR_KPARAM_INFO
	.align		4
.L_11:
        /*0028*/ 	.byte	0x04, 0x17
        /*002a*/ 	.short	(.L_13 - .L_12)
.L_12:
        /*002c*/ 	.word	0x00000000
        /*0030*/ 	.short	0x0002
        /*0032*/ 	.short	0x0008
        /*0034*/ 	.byte	0x00, 0xf0, 0x11, 0x00


	//----- nvinfo : EIATTR_KPARAM_INFO
	.align		4
.L_13:
        /*0038*/ 	.byte	0x04, 0x17
        /*003a*/ 	.short	(.L_15 - .L_14)
.L_14:
        /*003c*/ 	.word	0x00000000
        /*0040*/ 	.short	0x0001
        /*0042*/ 	.short	0x0004
        /*0044*/ 	.byte	0x00, 0xf0, 0x11, 0x00


	//----- nvinfo : EIATTR_KPARAM_INFO
	.align		4
.L_15:
        /*0048*/ 	.byte	0x04, 0x17
        /*004a*/ 	.short	(.L_17 - .L_16)
.L_16:
        /*004c*/ 	.word	0x00000000
        /*0050*/ 	.short	0x0000
        /*0052*/ 	.short	0x0000
        /*0054*/ 	.byte	0x00, 0xf0, 0x11, 0x00


	//----- nvinfo : EIATTR_SPARSE_MMA_MASK
	.align		4
.L_17:
        /*0058*/ 	.byte	0x03, 0x50
        /*005a*/ 	.short	0x0000


	//----- nvinfo : EIATTR_MAXREG_COUNT
	.align		4
        /*005c*/ 	.byte	0x03, 0x1b
        /*005e*/ 	.short	0x00ff


	//----- nvinfo : EIATTR_MERCURY_ISA_VERSION
	.align		4
        /*0060*/ 	.byte	0x03, 0x5f
        /*0062*/ 	.short	0x0101


	//----- nvinfo : EIATTR_VRC_CTA_INIT_COUNT
	.align		4
        /*0064*/ 	.byte	0x02, 0x4a
	.zero		1
	.zero		1


	//----- nvinfo : EIATTR_EXIT_INSTR_OFFSETS
	.align		4
        /*0068*/ 	.byte	0x04, 0x1c
        /*006a*/ 	.short	(.L_19 - .L_18)


	//   ....[0]....
.L_18:
        /*006c*/ 	.word	0x000000a0


	//   ....[1]....
        /*0070*/ 	.word	0x00000630


	//----- nvinfo : EIATTR_CRS_STACK_SIZE
	.align		4
.L_19:
        /*0074*/ 	.byte	0x04, 0x1e
        /*0076*/ 	.short	(.L_21 - .L_20)
.L_20:
        /*0078*/ 	.word	0x00000000


	//----- nvinfo : EIATTR_CBANK_PARAM_SIZE
	.align		4
.L_21:
        /*007c*/ 	.byte	0x03, 0x19
        /*007e*/ 	.short	0x0020


	//----- nvinfo : EIATTR_PARAM_CBANK
	.align		4
        /*0080*/ 	.byte	0x04, 0x0a
        /*0082*/ 	.short	(.L_23 - .L_22)
	.align		4
.L_22:
        /*0084*/ 	.word	index@(.nv.constant0._Z15step_kernel_modiifPfS_)
        /*0088*/ 	.short	0x0380
        /*008a*/ 	.short	0x0020


	//----- nvinfo : EIATTR_SW_WAR
	.align		4
.L_23:
        /*008c*/ 	.byte	0x04, 0x36
        /*008e*/ 	.short	(.L_25 - .L_24)
.L_24:
        /*0090*/ 	.word	0x00000008
.L_25:


//--------------------- .nv.callgraph             --------------------------
	.section	.nv.callgraph,"",@"SHT_CUDA_CALLGRAPH"
	.align	4
	.sectionentsize	8
	.align		4
        /*0000*/ 	.word	0x00000000
	.align		4
        /*0004*/ 	.word	0xffffffff
	.align		4
        /*0008*/ 	.word	0x00000000
	.align		4
        /*000c*/ 	.word	0xfffffffe
	.align		4
        /*0010*/ 	.word	0x00000000
	.align		4
        /*0014*/ 	.word	0xfffffffd
	.align		4
        /*0018*/ 	.word	0x00000000
	.align		4
        /*001c*/ 	.word	0xfffffffc


//--------------------- .text._Z15step_kernel_modiifPfS_ --------------------------
	.section	.text._Z15step_kernel_modiifPfS_,"ax",@progbits
	.align	128
        .global         _Z15step_kernel_modiifPfS_
        .type           _Z15step_kernel_modiifPfS_,@function
        .size           _Z15step_kernel_modiifPfS_,(.L_x_2 - _Z15step_kernel_modiifPfS_)
        .other          _Z15step_kernel_modiifPfS_,@"STO_CUDA_ENTRY STV_DEFAULT"
_Z15step_kernel_modiifPfS_:
.text._Z15step_kernel_modiifPfS_:
[----:B------:R-:W-:Y:S01]  /*0000*/  LDC R1, c[0x0][0x37c] ;  /* 0x0000df00ff017b82 */ /* 0x000fe20000000800 */
[----:B------:R-:W0:Y:S07]  /*0010*/  S2R R20, SR_TID.X ;  /* 0x0000000000147919 */ /* 0x000e2e0000002100 */
[----:B------:R-:W1:Y:S08]  /*0020*/  LDC.64 R12, c[0x0][0x380] ;  /* 0x0000e000ff0c7b82 */ /* 0x000e700000000a00 */
[----:B------:R-:W0:Y:S08]  /*0030*/  S2UR UR4, SR_CTAID.X ;  /* 0x00000000000479c3 */ /* 0x000e300000002500 */
[----:B------:R-:W0:Y:S01]  /*0040*/  LDC R3, c[0x0][0x360] ;  /* 0x0000d800ff037b82 */ /* 0x000e220000000800 */
[----:B-1----:R-:W-:-:S02]  /*0050*/  VIADD R0, R12, 0xfffffffe ;  /* 0xfffffffe0c007836 */ /* 0x002fc40000000000 */
[----:B------:R-:W-:-:S04]  /*0060*/  VIADD R13, R13, 0xfffffffe ;  /* 0xfffffffe0d0d7836 */ /* 0x000fc80000000000 */
[----:B------:R-:W-:Y:S02]  /*0070*/  IMAD R12, R0, R13, RZ ;  /* 0x0000000d000c7224 */ /* 0x000fe400078e02ff */
[----:B0-----:R-:W-:-:S05]  /*0080*/  IMAD R20, R3, UR4, R20 ;  /* 0x0000000403147c24 */ /* 0x001fca000f8e0214 */
[----:B------:R-:W-:-:S13]  /*0090*/  ISETP.GE.AND P0, PT, R20, R12, PT ;  /* 0x0000000c1400720c */ /* 0x000fda0003f06270 */
[----:B------:R-:W-:Y:S05]  /*00a0*/  @P0 EXIT ;  /* 0x000000000000094d */ /* 0x000fea0003800000 */
[----:B------:R-:W-:Y:S01]  /*00b0*/  IABS R14, R0 ;  /* 0x00000000000e7213 */ /* 0x000fe20000000000 */
[----:B------:R-:W0:Y:S01]  /*00c0*/  LDC R15, c[0x0][0x380] ;  /* 0x0000e000ff0f7b82 */ /* 0x000e220000000800 */
[----:B------:R-:W1:Y:S01]  /*00d0*/  LDCU UR4, c[0x0][0x370] ;  /* 0x00006e00ff0477ac */ /* 0x000e620008000800 */
[----:B------:R-:W-:Y:S01]  /*00e0*/  ISETP.NE.AND P0, PT, R13, RZ, PT ;  /* 0x000000ff0d00720c */ /* 0x000fe20003f05270 */
[----:B------:R-:W2:Y:S01]  /*00f0*/  I2F.RP R2, R14 ;  /* 0x0000000e00027306 */ /* 0x000ea20000209400 */
[----:B------:R-:W-:Y:S01]  /*0100*/  LOP3.LUT R18, RZ, R13, RZ, 0x33, !PT ;  /* 0x0000000dff127212 */ /* 0x000fe200078e33ff */
[----:B------:R-:W3:Y:S03]  /*0110*/  LDCU.64 UR6, c[0x0][0x358] ;  /* 0x00006b00ff0677ac */ /* 0x000ee60008000a00 */
[----:B------:R-:W4:Y:S01]  /*0120*/  LDC.64 R4, c[0x0][0x390] ;  /* 0x0000e400ff047b82 */ /* 0x000f220000000a00 */
[----:B------:R-:W0:Y:S01]  /*0130*/  LDCU UR5, c[0x0][0x388] ;  /* 0x00007100ff0577ac */ /* 0x000e220008000800 */
[----:B------:R-:W0:Y:S06]  /*0140*/  LDCU.64 UR8, c[0x0][0x390] ;  /* 0x00007200ff0877ac */ /* 0x000e2c0008000a00 */
[----:B------:R-:W0:Y:S01]  /*0150*/  LDC.64 R6, c[0x0][0x398] ;  /* 0x0000e600ff067b82 */ /* 0x000e220000000a00 */
[----:B--2---:R-:W2:Y:S02]  /*0160*/  MUFU.RCP R2, R2 ;  /* 0x0000000200027308 */ /* 0x004ea40000001000 */
[----:B--2---:R-:W-:-:S06]  /*0170*/  IADD3 R16, PT, PT, R2, 0xffffffe, RZ ;  /* 0x0ffffffe02107810 */ /* 0x004fcc0007ffe0ff */
[----:B------:R2:W5:Y:S02]  /*0180*/  F2I.FTZ.U32.TRUNC.NTZ R17, R16 ;  /* 0x0000001000117305 */ /* 0x000564000021f000 */
[----:B--2---:R-:W-:Y:S02]  /*0190*/  IMAD.MOV.U32 R16, RZ, RZ, RZ ;  /* 0x000000ffff107224 */ /* 0x004fe400078e00ff */
[----:B-----5:R-:W-:-:S04]  /*01a0*/  IMAD.MOV R9, RZ, RZ, -R17 ;  /* 0x000000ffff097224 */ /* 0x020fc800078e0a11 */
[----:B------:R-:W-:-:S04]  /*01b0*/  IMAD R9, R9, R14, RZ ;  /* 0x0000000e09097224 */ /* 0x000fc800078e02ff */
[----:B------:R-:W-:-:S04]  /*01c0*/  IMAD.HI.U32 R16, R17, R9, R16 ;  /* 0x0000000911107227 */ /* 0x000fc800078e0010 */
[----:B01-34-:R-:W-:-:S07]  /*01d0*/  IMAD R17, R3, UR4, RZ ;  /* 0x0000000403117c24 */ /* 0x01bfce000f8e02ff */
.L_x_0:
[-C--:B------:R-:W-:Y:S02]  /*01e0*/  IABS R8, R13.reuse ;  /* 0x0000000d00087213 */ /* 0x080fe40000000000 */
[----:B0-----:R-:W-:Y:S02]  /*01f0*/  IABS R19, R13 ;  /* 0x0000000d00137213 */ /* 0x001fe40000000000 */
[----:B------:R-:W0:Y:S01]  /*0200*/  I2F.RP R9, R8 ;  /* 0x0000000800097306 */ /* 0x000e220000209400 */
[----:B------:R-:W-:Y:S02]  /*0210*/  IABS R10, R20 ;  /* 0x00000014000a7213 */ /* 0x000fe40000000000 */
[----:B------:R-:W-:-:S05]  /*0220*/  IADD3 R19, PT, PT, RZ, -R19, RZ ;  /* 0x80000013ff137210 */ /* 0x000fca0007ffe0ff */
[----:B0-----:R-:W0:Y:S02]  /*0230*/  MUFU.RCP R9, R9 ;  /* 0x0000000900097308 */ /* 0x001e240000001000 */
[----:B0-----:R-:W-:-:S06]  /*0240*/  IADD3 R2, PT, PT, R9, 0xffffffe, RZ ;  /* 0x0ffffffe09027810 */ /* 0x001fcc0007ffe0ff */
[----:B------:R0:W1:Y:S02]  /*0250*/  F2I.FTZ.U32.TRUNC.NTZ R3, R2 ;  /* 0x0000000200037305 */ /* 0x000064000021f000 */
[----:B0-----:R-:W-:Y:S02]  /*0260*/  IMAD.MOV.U32 R2, RZ, RZ, RZ ;  /* 0x000000ffff027224 */ /* 0x001fe400078e00ff */
[----:B-1----:R-:W-:-:S04]  /*0270*/  IMAD.MOV R11, RZ, RZ, -R3 ;  /* 0x000000ffff0b7224 */ /* 0x002fc800078e0a03 */
[----:B------:R-:W-:-:S04]  /*0280*/  IMAD R11, R11, R8, RZ ;  /* 0x000000080b0b7224 */ /* 0x000fc800078e02ff */
[----:B------:R-:W-:Y:S01]  /*0290*/  IMAD.HI.U32 R3, R3, R11, R2 ;  /* 0x0000000b03037227 */ /* 0x000fe200078e0002 */
[----:B------:R-:W-:-:S05]  /*02a0*/  IABS R11, R0 ;  /* 0x00000000000b7213 */ /* 0x000fca0000000000 */
[----:B------:R-:W-:Y:S02]  /*02b0*/  IMAD.MOV R2, RZ, RZ, -R11 ;  /* 0x000000ffff027224 */ /* 0x000fe400078e0a0b */
[----:B------:R-:W-:Y:S02]  /*02c0*/  IMAD.MOV.U32 R11, RZ, RZ, R19 ;  /* 0x000000ffff0b7224 */ /* 0x000fe400078e0013 */
[----:B------:R-:W-:Y:S01]  /*02d0*/  IMAD.HI.U32 R9, R3, R10, RZ ;  /* 0x0000000a03097227 */ /* 0x000fe200078e00ff */
[----:B------:R-:W-:-:S03]  /*02e0*/  MOV R3, R2 ;  /* 0x0000000200037202 */ /* 0x000fc60000000f00 */
[----:B------:R-:W-:-:S04]  /*02f0*/  IMAD.HI.U32 R2, R16, R10, RZ ;  /* 0x0000000a10027227 */ /* 0x000fc800078e00ff */
[--C-:B------:R-:W-:Y:S02]  /*0300*/  IMAD R11, R9, R11, R10.reuse ;  /* 0x0000000b090b7224 */ /* 0x100fe400078e020a */
[----:B------:R-:W-:Y:S01]  /*0310*/  IMAD R3, R2, R3, R10 ;  /* 0x0000000302037224 */ /* 0x000fe200078e020a */
[----:B------:R-:W-:Y:S02]  /*0320*/  IABS R2, R0 ;  /* 0x0000000000027213 */ /* 0x000fe40000000000 */
[----:B------:R-:W-:Y:S02]  /*0330*/  ISETP.GT.U32.AND P4, PT, R8, R11, PT ;  /* 0x0000000b0800720c */ /* 0x000fe40003f84070 */
[----:B------:R-:W-:-:S11]  /*0340*/  ISETP.GT.U32.AND P1, PT, R14, R3, PT ;  /* 0x000000030e00720c */ /* 0x000fd60003f24070 */
[----:B------:R-:W-:Y:S01]  /*0350*/  @!P4 IMAD.IADD R11, R11, 0x1, -R8 ;  /* 0x000000010b0bc824 */ /* 0x000fe200078e0a08 */
[----:B------:R-:W-:Y:S01]  /*0360*/  @!P4 IADD3 R9, PT, PT, R9, 0x1, RZ ;  /* 0x000000010909c810 */ /* 0x000fe20007ffe0ff */
[----:B------:R-:W-:Y:S01]  /*0370*/  @!P1 IMAD.IADD R3, R3, 0x1, -R2 ;  /* 0x0000000103039824 */ /* 0x000fe200078e0a02 */
[C---:B------:R-:W-:Y:S02]  /*0380*/  ISETP.GE.AND P4, PT, R20.reuse, RZ, PT ;  /* 0x000000ff1400720c */ /* 0x040fe40003f86270 */
[----:B------:R-:W-:Y:S02]  /*0390*/  ISETP.GE.U32.AND P1, PT, R11, R8, PT ;  /* 0x000000080b00720c */ /* 0x000fe40003f26070 */
[----:B------:R-:W-:Y:S02]  /*03a0*/  LOP3.LUT R8, R20, R13, RZ, 0x3c, !PT ;  /* 0x0000000d14087212 */ /* 0x000fe400078e3cff */
[----:B------:R-:W-:Y:S02]  /*03b0*/  ISETP.GT.U32.AND P2, PT, R14, R3, PT ;  /* 0x000000030e00720c */ /* 0x000fe40003f44070 */
[----:B------:R-:W-:-:S07]  /*03c0*/  ISETP.GE.AND P3, PT, R8, RZ, PT ;  /* 0x000000ff0800720c */ /* 0x000fce0003f66270 */
[----:B------:R-:W-:Y:S01]  /*03d0*/  @P1 VIADD R9, R9, 0x1 ;  /* 0x0000000109091836 */ /* 0x000fe20000000000 */
[----:B------:R-:W-:-:S03]  /*03e0*/  ISETP.NE.AND P1, PT, R0, RZ, PT ;  /* 0x000000ff0000720c */ /* 0x000fc60003f25270 */
[----:B------:R-:W-:Y:S02]  /*03f0*/  @!P2 IMAD.IADD R3, R3, 0x1, -R2 ;  /* 0x000000010303a824 */ /* 0x000fe400078e0a02 */
[----:B------:R-:W-:-:S03]  /*0400*/  @!P3 IMAD.MOV R9, RZ, RZ, -R9 ;  /* 0x000000ffff09b224 */ /* 0x000fc600078e0a09 */
[----:B------:R-:W-:Y:S02]  /*0410*/  MOV R22, R3 ;  /* 0x0000000300167202 */ /* 0x000fe40000000f00 */
[----:B------:R-:W-:Y:S02]  /*0420*/  SEL R2, R18, R9, !P0 ;  /* 0x0000000912027207 */ /* 0x000fe40004000000 */
[----:B------:R-:W-:Y:S02]  /*0430*/  @!P4 IADD3 R22, PT, PT, -R22, RZ, RZ ;  /* 0x000000ff1616c210 */ /* 0x000fe40007ffe1ff */
[----:B------:R-:W-:Y:S01]  /*0440*/  @!P1 LOP3.LUT R22, RZ, R0, RZ, 0x33, !PT ;  /* 0x00000000ff169212 */ /* 0x000fe200078e33ff */
[----:B------:R-:W-:-:S03]  /*0450*/  IMAD R2, R2, R15, RZ ;  /* 0x0000000f02027224 */ /* 0x000fc600078e02ff */
[----:B------:R-:W-:Y:S01]  /*0460*/  SHF.R.S32.HI R9, RZ, 0x1f, R22 ;  /* 0x0000001fff097819 */ /* 0x000fe20000011416 */
[--C-:B------:R-:W-:Y:S01]  /*0470*/  IMAD R3, R15, 0x2, R2.reuse ;  /* 0x000000020f037824 */ /* 0x100fe200078e0202 */
[C---:B------:R-:W-:Y:S02]  /*0480*/  IADD3 R19, P1, PT, R22.reuse, R2, RZ ;  /* 0x0000000216137210 */ /* 0x040fe40007f3e0ff */
[----:B------:R-:W-:Y:S02]  /*0490*/  IADD3 R21, PT, PT, R22, R15, R2 ;  /* 0x0000000f16157210 */ /* 0x000fe40007ffe002 */
[----:B------:R-:W-:Y:S02]  /*04a0*/  LEA.HI.X.SX32 R24, R2, R9, 0x1, P1 ;  /* 0x0000000902187211 */ /* 0x000fe400008f0eff */
[----:B------:R-:W-:Y:S01]  /*04b0*/  IADD3 R22, P2, PT, R22, R3, RZ ;  /* 0x0000000316167210 */ /* 0x000fe20007f5e0ff */
[----:B------:R-:W-:Y:S01]  /*04c0*/  IMAD.WIDE R10, R21, 0x4, R4 ;  /* 0x00000004150a7825 */ /* 0x000fe200078e0204 */
[----:B------:R-:W-:-:S02]  /*04d0*/  LEA R8, P1, R19, UR8, 0x2 ;  /* 0x0000000813087c11 */ /* 0x000fc4000f8210ff */
[----:B------:R-:W-:Y:S02]  /*04e0*/  LEA.HI.X.SX32 R3, R3, R9, 0x1, P2 ;  /* 0x0000000903037211 */ /* 0x000fe400010f0eff */
[----:B------:R-:W-:Y:S01]  /*04f0*/  LEA R2, P2, R22, UR8, 0x2 ;  /* 0x0000000816027c11 */ /* 0x000fe2000f8410ff */
[----:B------:R-:W2:Y:S01]  /*0500*/  LDG.E R25, desc[UR6][R10.64+0x8] ;  /* 0x000008060a197981 */ /* 0x000ea2000c1e1900 */
[----:B------:R-:W-:-:S03]  /*0510*/  LEA.HI.X R9, R19, UR9, R24, 0x2, P1 ;  /* 0x0000000913097c11 */ /* 0x000fc600088f1418 */
[----:B------:R-:W3:Y:S01]  /*0520*/  LDG.E R19, desc[UR6][R10.64+0x4] ;  /* 0x000004060a137981 */ /* 0x000ee2000c1e1900 */
[----:B------:R-:W-:-:S03]  /*0530*/  LEA.HI.X R3, R22, UR9, R3, 0x2, P2 ;  /* 0x0000000916037c11 */ /* 0x000fc600090f1403 */
[----:B------:R-:W4:Y:S04]  /*0540*/  LDG.E R22, desc[UR6][R10.64] ;  /* 0x000000060a167981 */ /* 0x000f28000c1e1900 */
[----:B------:R-:W5:Y:S04]  /*0550*/  LDG.E R8, desc[UR6][R8.64+0x4] ;  /* 0x0000040608087981 */ /* 0x000f68000c1e1900 */
[----:B------:R-:W2:Y:S01]  /*0560*/  LDG.E R2, desc[UR6][R2.64+0x4] ;  /* 0x0000040602027981 */ /* 0x000ea2000c1e1900 */
[----:B------:R-:W-:-:S04]  /*0570*/  IADD3 R20, PT, PT, R17, R20, RZ ;  /* 0x0000001411147210 */ /* 0x000fc80007ffe0ff */
[----:B------:R-:W-:Y:S01]  /*0580*/  ISETP.GE.AND P1, PT, R20, R12, PT ;  /* 0x0000000c1400720c */ /* 0x000fe20003f26270 */
[----:B---3--:R-:W-:-:S04]  /*0590*/  FADD R23, R19, R19 ;  /* 0x0000001313177221 */ /* 0x008fc80000000000 */
[----:B----4-:R-:W-:Y:S01]  /*05a0*/  FADD R22, R22, -R23 ;  /* 0x8000001716167221 */ /* 0x010fe20000000000 */
[----:B-----5:R-:W-:-:S03]  /*05b0*/  FADD R23, -R23, R8 ;  /* 0x0000000817177221 */ /* 0x020fc60000000100 */
[----:B--2---:R-:W-:Y:S01]  /*05c0*/  FADD R22, R22, R25 ;  /* 0x0000001916167221 */ /* 0x004fe20000000000 */
[----:B------:R-:W-:-:S04]  /*05d0*/  FADD R23, R23, R2 ;  /* 0x0000000217177221 */ /* 0x000fc80000000000 */
[----:B------:R-:W-:Y:S01]  /*05e0*/  FADD R24, R22, R23 ;  /* 0x0000001716187221 */ /* 0x000fe20000000000 */
[----:B------:R-:W-:-:S04]  /*05f0*/  IMAD.WIDE R22, R21, 0x4, R6 ;  /* 0x0000000415167825 */ /* 0x000fc800078e0206 */
[----:B------:R-:W-:-:S05]  /*0600*/  FFMA R19, R24, UR5, R19 ;  /* 0x0000000518137c23 */ /* 0x000fca0008000013 */
[----:B------:R0:W-:Y:S01]  /*0610*/  STG.E desc[UR6][R22.64+0x4], R19 ;  /* 0x0000041316007986 */ /* 0x0001e2000c101906 */
[----:B------:R-:W-:Y:S05]  /*0620*/  @!P1 BRA `(.L_x_0) ;  /* 0xfffffff800ec9947 */ /* 0x000fea000383ffff */
[----:B------:R-:W-:Y:S05]  /*0630*/  EXIT ;  /* 0x000000000000794d */ /* 0x000fea0003800000 */
.L_x_1:
[----:B------:R-:W-:-:S00]  /*0640*/  BRA `(.L_x_1) ;  /* 0xfffffffc00fc7947 */ /* 0x000fc0000383ffff */
[----:B------:R-:W-:-:S00]  /*0650*/  NOP ;  /* 0x0000000000007918 */ /* 0x000fc00000000000 */
        /* <DEDUP_REMOVED lines=10> */
.L_x_2:


//--------------------- .nv.shared.reserved.0     --------------------------
	.section	.nv.shared.reserved.0,"aw",@nobits
	.weak		__nv_reservedSMEM_offset_0_alias
	.size		__nv_reservedSMEM_offset_0_alias, 0, 64
	.other		__nv_reservedSMEM_offset_0_alias,@"STO_CUDA_RESERVED_SHARED STV_DEFAULT"
__nv_reservedSMEM_offset_0_alias:
	.zero		0
	.zero		64


//--------------------- .nv.constant0._Z15step_kernel_modiifPfS_ --------------------------
	.section	.nv.constant0._Z15step_kernel_modiifPfS_,"a",@progbits
	.sectionflags	@""
	.align	4
.nv.constant0._Z15step_kernel_modiifPfS_:
	.zero		928


//--------------------- SYMBOLS --------------------------

	.type		.nv.reservedSmem.offset0,@object
	.size		.nv.reservedSmem.offset0,0x4
